//
// Generated by NVIDIA NVVM Compiler
//
// Compiler Build ID: CL-36424714
// Cuda compilation tools, release 13.0, V13.0.88
// Based on NVVM 20.0.0
//

.version 9.0
.target sm_100
.address_size 64

	// .globl	_Z13printBlockIdxv
.extern .func  (.param .b32 func_retval0) vprintf
(
	.param .b64 vprintf_param_0,
	.param .b64 vprintf_param_1
)
;
.global .align 1 .b8 $str[16] = {66, 108, 111, 99, 107, 73, 100, 120, 46, 120, 58, 32, 37, 100, 10};

.visible .entry _Z13printBlockIdxv()
{
	.local .align 8 .b8 	__local_depot0[8];
	.reg .b64 	%SP;
	.reg .b64 	%SPL;
	.reg .pred 	%p<2>;
	.reg .b32 	%r<5>;
	.reg .b64 	%rd<5>;

	mov.u64 	%SPL, __local_depot0;
	cvta.local.u64 	%SP, %SPL;
	mov.u32 	%r1, %tid.x;
	setp.ne.s32 	%p1, %r1, 0;
	@%p1 bra 	$L__BB0_2;
	add.u64 	%rd1, %SP, 0;
	add.u64 	%rd2, %SPL, 0;
	mov.u32 	%r2, %ctaid.x;
	st.local.u32 	[%rd2], %r2;
	mov.u64 	%rd3, $str;
	cvta.global.u64 	%rd4, %rd3;
	{ // callseq 0, 0
	.param .b64 param0;
	st.param.b64 	[param0], %rd4;
	.param .b64 param1;
	st.param.b64 	[param1], %rd1;
	.param .b32 retval0;
	call.uni (retval0), 
	vprintf, 
	(
	param0, 
	param1
	);
	ld.param.b32 	%r3, [retval0];
	} // callseq 0
$L__BB0_2:
	ret;

}


// ===== COMPILED SASS (sm_100) =====

	.target	sm_100

	.elftype	@"ET_EXEC"


//--------------------- .note.nv.tkinfo           --------------------------
	.section	.note.nv.tkinfo,"",@"SHT_NOTE"
	.sectionflags	@"SHF_NOTE_NV_TKINFO"
	.tkinfo
        /*0018*/ 	.word	0x00000002
        /*0030*/ 	.string	""
        /*0030*/ 	.string	"ptxas"
        /*0030*/ 	.string	"Cuda compilation tools, release 13.0, V13.0.88"
        /*0030*/ 	.string	"Build cuda_13.0.r13.0/compiler.36424714_0"
        /*0030*/ 	.string	"-arch sm_100 -m 64 "



//--------------------- .note.nv.cuinfo           --------------------------
	.section	.note.nv.cuinfo,"",@"SHT_NOTE"
	.sectionflags	@"SHF_NOTE_NV_CUINFO"
        /*0018*/ 	.short	0x0002
        /*001a*/ 	.short	0x0064
        /*001c*/ 	.short	0x0082
	.zero		2


//--------------------- .nv.info                  --------------------------
	.section	.nv.info,"",@"SHT_CUDA_INFO"
	.align	4


	//----- nvinfo : EIATTR_REGCOUNT
	.align		4
        /*0000*/ 	.byte	0x04, 0x2f
        /*0002*/ 	.short	(.L_2 - .L_1)
	.align		4
.L_1:
        /*0004*/ 	.word	index@(_Z13printBlockIdxv)
        /*0008*/ 	.word	0x00000018


	//----- nvinfo : EIATTR_FRAME_SIZE
	.align		4
.L_2:
        /*000c*/ 	.byte	0x04, 0x11
        /*000e*/ 	.short	(.L_4 - .L_3)
	.align		4
.L_3:
        /*0010*/ 	.word	index@(_Z13printBlockIdxv)
        /*0014*/ 	.word	0x00000008


	//----- nvinfo : EIATTR_MIN_STACK_SIZE
	.align		4
.L_4:
        /*0018*/ 	.byte	0x04, 0x12
        /*001a*/ 	.short	(.L_6 - .L_5)
	.align		4
.L_5:
        /*001c*/ 	.word	index@(_Z13printBlockIdxv)
        /*0020*/ 	.word	0x00000008
.L_6:


//--------------------- .nv.compat                --------------------------
	.section	.nv.compat,"",@"SHT_CUDA_COMPAT_INFO"
	.align	4
        /*0000*/ 	.byte	0x02, 0x09, 0x00, 0x00, 0x02, 0x02, 0x01, 0x00, 0x02, 0x05, 0x05, 0x00, 0x03, 0x07, 0x01, 0x01
        /*0010*/ 	.byte	0x02, 0x03, 0x00, 0x00, 0x02, 0x06, 0x01, 0x00, 0x04, 0x0b, 0x08, 0x00, 0x09, 0x00, 0x00, 0x00
        /*0020*/ 	.byte	0x00, 0x00, 0x00, 0x00


//--------------------- .nv.info._Z13printBlockIdxv --------------------------
	.section	.nv.info._Z13printBlockIdxv,"",@"SHT_CUDA_INFO"
	.sectionflags	@""
	.align	4


	//----- nvinfo : EIATTR_CUDA_API_VERSION
	.align		4
        /*0000*/ 	.byte	0x04, 0x37
        /*0002*/ 	.short	(.L_8 - .L_7)
.L_7:
        /*0004*/ 	.word	0x00000082


	//----- nvinfo : EIATTR_SPARSE_MMA_MASK
	.align		4
.L_8:
        /*0008*/ 	.byte	0x03, 0x50
        /*000a*/ 	.short	0x0000


	//----- nvinfo : EIATTR_MAXREG_COUNT
	.align		4
        /*000c*/ 	.byte	0x03, 0x1b
        /*000e*/ 	.short	0x00ff


	//----- nvinfo : EIATTR_EXTERNS
	.align		4
        /*0010*/ 	.byte	0x04, 0x0f
        /*0012*/ 	.short	(.L_10 - .L_9)


	//   ....[0]....
	.align		4
.L_9:
        /*0014*/ 	.word	index@(vprintf)


	//----- nvinfo : EIATTR_MERCURY_ISA_VERSION
	.align		4
.L_10:
        /*0018*/ 	.byte	0x03, 0x5f
        /*001a*/ 	.short	0x0101


	//----- nvinfo : EIATTR_VRC_CTA_INIT_COUNT
	.align		4
        /*001c*/ 	.byte	0x02, 0x4a
	.zero		1
	.zero		1


	//----- nvinfo : EIATTR_SYSCALL_OFFSETS
	.align		4
        /*0020*/ 	.byte	0x04, 0x46
        /*0022*/ 	.short	(.L_12 - .L_11)


	//   ....[0]....
.L_11:
        /*0024*/ 	.word	0x00000110


	//----- nvinfo : EIATTR_EXIT_INSTR_OFFSETS
	.align		4
.L_12:
        /*0028*/ 	.byte	0x04, 0x1c
        /*002a*/ 	.short	(.L_14 - .L_13)


	//   ....[0]....
.L_13:
        /*002c*/ 	.word	0x00000080


	//   ....[1]....
        /*0030*/ 	.word	0x00000120


	//----- nvinfo : EIATTR_CRS_STACK_SIZE
	.align		4
.L_14:
        /*0034*/ 	.byte	0x04, 0x1e
        /*0036*/ 	.short	(.L_16 - .L_15)
.L_15:
        /*0038*/ 	.word	0x00000000


	//----- nvinfo : EIATTR_SW_WAR
	.align		4
.L_16:
        /*003c*/ 	.byte	0x04, 0x36
        /*003e*/ 	.short	(.L_18 - .L_17)
.L_17:
        /*0040*/ 	.word	0x00000008
.L_18:


//--------------------- .nv.callgraph             --------------------------
	.section	.nv.callgraph,"",@"SHT_CUDA_CALLGRAPH"
	.align	4
	.sectionentsize	8
	.align		4
        /*0000*/ 	.word	0x00000000
	.align		4
        /*0004*/ 	.word	0xffffffff
	.align		4
        /*0008*/ 	.word	index@(_Z13printBlockIdxv)
	.align		4
        /*000c*/ 	.word	index@(vprintf)
	.align		4
        /*0010*/ 	.word	0x00000000
	.align		4
        /*0014*/ 	.word	0xfffffffe
	.align		4
        /*0018*/ 	.word	0x00000000
	.align		4
        /*001c*/ 	.word	0xfffffffd
	.align		4
        /*0020*/ 	.word	0x00000000
	.align		4
        /*0024*/ 	.word	0xfffffffc


//--------------------- .nv.constant4             --------------------------
	.section	.nv.constant4,"a",@progbits
	.align	8
	.align		8
.nv.constant4:
        /*0000*/ 	.dword	vprintf
	.align		8
        /*0008*/ 	.dword	$str


//--------------------- .text._Z13printBlockIdxv  --------------------------
	.section	.text._Z13printBlockIdxv,"ax",@progbits
	.align	128
        .global         _Z13printBlockIdxv
        .type           _Z13printBlockIdxv,@function
        .size           _Z13printBlockIdxv,(.L_x_2 - _Z13printBlockIdxv)
        .other          _Z13printBlockIdxv,@"STO_CUDA_ENTRY STV_DEFAULT"
_Z13printBlockIdxv:
.text._Z13printBlockIdxv:
[----:B------:R-:W0:Y:S01]  /*0000*/  LDC R1, c[0x0][0x37c] ;  /* 0x0000df00ff017b82 */ /* 0x000e220000000800 */
[----:B------:R-:W1:Y:S01]  /*0010*/  S2R R0, SR_TID.X ;  /* 0x0000000000007919 */ /* 0x000e620000002100 */
[----:B------:R-:W2:Y:S01]  /*0020*/  LDCU UR4, c[0x0][0x2f8] ;  /* 0x00005f00ff0477ac */ /* 0x000ea20008000800 */
[----:B0-----:R-:W-:Y:S01]  /*0030*/  VIADD R1, R1, 0xfffffff8 ;  /* 0xfffffff801017836 */ /* 0x001fe20000000000 */
[----:B------:R-:W0:Y:S04]  /*0040*/  LDCU UR5, c[0x0][0x2fc] ;  /* 0x00005f80ff0577ac */ /* 0x000e280008000800 */
[----:B--2---:R-:W-:-:S05]  /*0050*/  IADD3 R6, P1, PT, R1, UR4, RZ ;  /* 0x0000000401067c10 */ /* 0x004fca000ff3e0ff */
[----:B0-----:R-:W-:Y:S01]  /*0060*/  IMAD.X R7, RZ, RZ, UR5, P1 ;  /* 0x00000005ff077e24 */ /* 0x001fe200088e06ff */
[----:B-1----:R-:W-:-:S13]  /*0070*/  ISETP.NE.AND P0, PT, R0, RZ, PT ;  /* 0x000000ff0000720c */ /* 0x002fda0003f05270 */
[----:B------:R-:W-:Y:S05]  /*0080*/  @P0 EXIT ;  /* 0x000000000000094d */ /* 0x000fea0003800000 */
[----:B------:R-:W0:Y:S01]  /*0090*/  S2R R8, SR_CTAID.X ;  /* 0x0000000000087919 */ /* 0x000e220000002500 */
[----:B------:R-:W-:Y:S01]  /*00a0*/  MOV R0, 0x0 ;  /* 0x0000000000007802 */ /* 0x000fe20000000f00 */
[----:B------:R-:W1:Y:S03]  /*00b0*/  LDCU.64 UR4, c[0x4][0x8] ;  /* 0x01000100ff0477ac */ /* 0x000e660008000a00 */
[----:B------:R2:W3:Y:S01]  /*00c0*/  LDC.64 R2, c[0x4][R0] ;  /* 0x0100000000027b82 */ /* 0x0004e20000000a00 */
[----:B-1----:R-:W-:Y:S02]  /*00d0*/  IMAD.U32 R4, RZ, RZ, UR4 ;  /* 0x00000004ff047e24 */ /* 0x002fe4000f8e00ff */
[----:B------:R-:W-:Y:S01]  /*00e0*/  IMAD.U32 R5, RZ, RZ, UR5 ;  /* 0x00000005ff057e24 */ /* 0x000fe2000f8e00ff */
[----:B0-----:R2:W-:Y:S06]  /*00f0*/  STL [R1], R8 ;  /* 0x0000000801007387 */ /* 0x0015ec0000100800 */
[----:B------:R-:W-:-:S07]  /*0100*/  LEPC R20, `(.L_x_0) ;  /* 0x000000001014794e */ /* 0x000fce0000000000 */
[----:B--23--:R-:W-:Y:S05]  /*0110*/  CALL.ABS.NOINC R2 ;  /* 0x0000000002007343 */ /* 0x00cfea0003c00000 */
.L_x_0:
[----:B------:R-:W-:Y:S05]  /*0120*/  EXIT ;  /* 0x000000000000794d */ /* 0x000fea0003800000 */
.L_x_1:
[----:B------:R-:W-:-:S00]  /*0130*/  BRA `(.L_x_1) ;  /* 0xfffffffc00fc7947 */ /* 0x000fc0000383ffff */
[----:B------:R-:W-:-:S00]  /*0140*/  NOP ;  /* 0x0000000000007918 */ /* 0x000fc00000000000 */
        /* <DEDUP_REMOVED lines=11> */
.L_x_2:


//--------------------- .nv.global.init           --------------------------
	.section	.nv.global.init,"aw",@progbits
.nv.global.init:
	.type		$str,@object
	.size		$str,(.L_0 - $str)
$str:
        /*0000*/ 	.byte	0x42, 0x6c, 0x6f, 0x63, 0x6b, 0x49, 0x64, 0x78, 0x2e, 0x78, 0x3a, 0x20, 0x25, 0x64, 0x0a, 0x00
.L_0:


//--------------------- .nv.shared.reserved.0     --------------------------
	.section	.nv.shared.reserved.0,"aw",@nobits
	.weak		__nv_reservedSMEM_offset_0_alias
	.size		__nv_reservedSMEM_offset_0_alias, 0, 64
	.other		__nv_reservedSMEM_offset_0_alias,@"STO_CUDA_RESERVED_SHARED STV_DEFAULT"
__nv_reservedSMEM_offset_0_alias:
	.zero		0
	.zero		64


//--------------------- .nv.constant0._Z13printBlockIdxv --------------------------
	.section	.nv.constant0._Z13printBlockIdxv,"a",@progbits
	.sectionflags	@""
	.align	4
.nv.constant0._Z13printBlockIdxv:
	.zero		896


//--------------------- SYMBOLS --------------------------

	.type		.nv.reservedSmem.offset0,@object
	.size		.nv.reservedSmem.offset0,0x4
	.type		vprintf,@function
